//
// Generated by NVIDIA NVVM Compiler
//
// Compiler Build ID: CL-36424714
// Cuda compilation tools, release 13.0, V13.0.88
// Based on NVVM 20.0.0
//

.version 9.0
.target sm_100
.address_size 64

	// .globl	_Z17convolutionKernelPiS_S_iiiiii

.visible .entry _Z17convolutionKernelPiS_S_iiiiii(
	.param .u64 .ptr .align 1 _Z17convolutionKernelPiS_S_iiiiii_param_0,
	.param .u64 .ptr .align 1 _Z17convolutionKernelPiS_S_iiiiii_param_1,
	.param .u64 .ptr .align 1 _Z17convolutionKernelPiS_S_iiiiii_param_2,
	.param .u32 _Z17convolutionKernelPiS_S_iiiiii_param_3,
	.param .u32 _Z17convolutionKernelPiS_S_iiiiii_param_4,
	.param .u32 _Z17convolutionKernelPiS_S_iiiiii_param_5,
	.param .u32 _Z17convolutionKernelPiS_S_iiiiii_param_6,
	.param .u32 _Z17convolutionKernelPiS_S_iiiiii_param_7,
	.param .u32 _Z17convolutionKernelPiS_S_iiiiii_param_8
)
{
	.reg .pred 	%p<15>;
	.reg .b32 	%r<168>;
	.reg .b64 	%rd<44>;

	ld.param.u64 	%rd9, [_Z17convolutionKernelPiS_S_iiiiii_param_0];
	ld.param.u64 	%rd10, [_Z17convolutionKernelPiS_S_iiiiii_param_1];
	ld.param.u64 	%rd8, [_Z17convolutionKernelPiS_S_iiiiii_param_2];
	ld.param.u32 	%r37, [_Z17convolutionKernelPiS_S_iiiiii_param_4];
	ld.param.u32 	%r38, [_Z17convolutionKernelPiS_S_iiiiii_param_5];
	ld.param.u32 	%r39, [_Z17convolutionKernelPiS_S_iiiiii_param_6];
	ld.param.u32 	%r41, [_Z17convolutionKernelPiS_S_iiiiii_param_7];
	ld.param.u32 	%r40, [_Z17convolutionKernelPiS_S_iiiiii_param_8];
	cvta.to.global.u64 	%rd1, %rd10;
	cvta.to.global.u64 	%rd2, %rd9;
	mov.u32 	%r42, %ctaid.y;
	mov.u32 	%r43, %ntid.y;
	mov.u32 	%r44, %tid.y;
	mad.lo.s32 	%r1, %r42, %r43, %r44;
	mov.u32 	%r45, %ctaid.x;
	mov.u32 	%r46, %ntid.x;
	mov.u32 	%r47, %tid.x;
	mad.lo.s32 	%r2, %r45, %r46, %r47;
	setp.ge.s32 	%p1, %r1, %r41;
	setp.ge.s32 	%p2, %r2, %r40;
	or.pred  	%p3, %p1, %p2;
	@%p3 bra 	$L__BB0_18;
	mov.b32 	%r166, 0;
	min.s32 	%r49, %r38, %r39;
	setp.lt.s32 	%p4, %r49, 1;
	@%p4 bra 	$L__BB0_17;
	and.b32  	%r3, %r39, 15;
	and.b32  	%r4, %r39, 7;
	and.b32  	%r5, %r39, 2147483632;
	and.b32  	%r6, %r39, 3;
	neg.s32 	%r7, %r5;
	mov.b32 	%r152, 0;
	mov.u32 	%r166, %r152;
$L__BB0_3:
	setp.lt.u32 	%p5, %r39, 16;
	add.s32 	%r53, %r152, %r1;
	mad.lo.s32 	%r10, %r53, %r37, %r2;
	mul.lo.s32 	%r11, %r152, %r39;
	mov.b32 	%r161, 0;
	@%p5 bra 	$L__BB0_6;
	mul.wide.u32 	%rd11, %r11, 4;
	add.s64 	%rd12, %rd1, %rd11;
	add.s64 	%rd43, %rd12, 32;
	mov.u32 	%r154, %r10;
	mov.u32 	%r155, %r7;
$L__BB0_5:
	.pragma "nounroll";
	mul.wide.s32 	%rd13, %r154, 4;
	add.s64 	%rd14, %rd2, %rd13;
	ld.global.u32 	%r54, [%rd14];
	ld.global.u32 	%r55, [%rd43+-32];
	mad.lo.s32 	%r56, %r55, %r54, %r166;
	ld.global.u32 	%r57, [%rd14+4];
	ld.global.u32 	%r58, [%rd43+-28];
	mad.lo.s32 	%r59, %r58, %r57, %r56;
	ld.global.u32 	%r60, [%rd14+8];
	ld.global.u32 	%r61, [%rd43+-24];
	mad.lo.s32 	%r62, %r61, %r60, %r59;
	ld.global.u32 	%r63, [%rd14+12];
	ld.global.u32 	%r64, [%rd43+-20];
	mad.lo.s32 	%r65, %r64, %r63, %r62;
	ld.global.u32 	%r66, [%rd14+16];
	ld.global.u32 	%r67, [%rd43+-16];
	mad.lo.s32 	%r68, %r67, %r66, %r65;
	ld.global.u32 	%r69, [%rd14+20];
	ld.global.u32 	%r70, [%rd43+-12];
	mad.lo.s32 	%r71, %r70, %r69, %r68;
	ld.global.u32 	%r72, [%rd14+24];
	ld.global.u32 	%r73, [%rd43+-8];
	mad.lo.s32 	%r74, %r73, %r72, %r71;
	ld.global.u32 	%r75, [%rd14+28];
	ld.global.u32 	%r76, [%rd43+-4];
	mad.lo.s32 	%r77, %r76, %r75, %r74;
	ld.global.u32 	%r78, [%rd14+32];
	ld.global.u32 	%r79, [%rd43];
	mad.lo.s32 	%r80, %r79, %r78, %r77;
	ld.global.u32 	%r81, [%rd14+36];
	ld.global.u32 	%r82, [%rd43+4];
	mad.lo.s32 	%r83, %r82, %r81, %r80;
	ld.global.u32 	%r84, [%rd14+40];
	ld.global.u32 	%r85, [%rd43+8];
	mad.lo.s32 	%r86, %r85, %r84, %r83;
	ld.global.u32 	%r87, [%rd14+44];
	ld.global.u32 	%r88, [%rd43+12];
	mad.lo.s32 	%r89, %r88, %r87, %r86;
	ld.global.u32 	%r90, [%rd14+48];
	ld.global.u32 	%r91, [%rd43+16];
	mad.lo.s32 	%r92, %r91, %r90, %r89;
	ld.global.u32 	%r93, [%rd14+52];
	ld.global.u32 	%r94, [%rd43+20];
	mad.lo.s32 	%r95, %r94, %r93, %r92;
	ld.global.u32 	%r96, [%rd14+56];
	ld.global.u32 	%r97, [%rd43+24];
	mad.lo.s32 	%r98, %r97, %r96, %r95;
	ld.global.u32 	%r99, [%rd14+60];
	ld.global.u32 	%r100, [%rd43+28];
	mad.lo.s32 	%r166, %r100, %r99, %r98;
	add.s32 	%r155, %r155, 16;
	add.s32 	%r154, %r154, 16;
	add.s64 	%rd43, %rd43, 64;
	setp.ne.s32 	%p6, %r155, 0;
	mov.u32 	%r161, %r5;
	@%p6 bra 	$L__BB0_5;
$L__BB0_6:
	setp.eq.s32 	%p7, %r3, 0;
	@%p7 bra 	$L__BB0_16;
	add.s32 	%r102, %r3, -1;
	setp.lt.u32 	%p8, %r102, 7;
	@%p8 bra 	$L__BB0_9;
	add.s32 	%r103, %r10, %r161;
	mul.wide.s32 	%rd15, %r103, 4;
	add.s64 	%rd16, %rd2, %rd15;
	ld.global.u32 	%r104, [%rd16];
	add.s32 	%r105, %r161, %r11;
	mul.wide.u32 	%rd17, %r105, 4;
	add.s64 	%rd18, %rd1, %rd17;
	ld.global.u32 	%r106, [%rd18];
	mad.lo.s32 	%r107, %r106, %r104, %r166;
	ld.global.u32 	%r108, [%rd16+4];
	cvt.u64.u32 	%rd19, %r11;
	cvt.u64.u32 	%rd20, %r161;
	add.s64 	%rd21, %rd20, %rd19;
	shl.b64 	%rd22, %rd21, 2;
	add.s64 	%rd23, %rd1, %rd22;
	ld.global.u32 	%r109, [%rd23+4];
	mad.lo.s32 	%r110, %r109, %r108, %r107;
	ld.global.u32 	%r111, [%rd16+8];
	ld.global.u32 	%r112, [%rd23+8];
	mad.lo.s32 	%r113, %r112, %r111, %r110;
	ld.global.u32 	%r114, [%rd16+12];
	ld.global.u32 	%r115, [%rd23+12];
	mad.lo.s32 	%r116, %r115, %r114, %r113;
	ld.global.u32 	%r117, [%rd16+16];
	ld.global.u32 	%r118, [%rd23+16];
	mad.lo.s32 	%r119, %r118, %r117, %r116;
	ld.global.u32 	%r120, [%rd16+20];
	ld.global.u32 	%r121, [%rd23+20];
	mad.lo.s32 	%r122, %r121, %r120, %r119;
	ld.global.u32 	%r123, [%rd16+24];
	ld.global.u32 	%r124, [%rd23+24];
	mad.lo.s32 	%r125, %r124, %r123, %r122;
	ld.global.u32 	%r126, [%rd16+28];
	ld.global.u32 	%r127, [%rd23+28];
	mad.lo.s32 	%r166, %r127, %r126, %r125;
	add.s32 	%r161, %r161, 8;
$L__BB0_9:
	setp.eq.s32 	%p9, %r4, 0;
	@%p9 bra 	$L__BB0_16;
	add.s32 	%r129, %r4, -1;
	setp.lt.u32 	%p10, %r129, 3;
	@%p10 bra 	$L__BB0_12;
	add.s32 	%r130, %r10, %r161;
	mul.wide.s32 	%rd24, %r130, 4;
	add.s64 	%rd25, %rd2, %rd24;
	ld.global.u32 	%r131, [%rd25];
	add.s32 	%r132, %r161, %r11;
	mul.wide.u32 	%rd26, %r132, 4;
	add.s64 	%rd27, %rd1, %rd26;
	ld.global.u32 	%r133, [%rd27];
	mad.lo.s32 	%r134, %r133, %r131, %r166;
	ld.global.u32 	%r135, [%rd25+4];
	cvt.u64.u32 	%rd28, %r11;
	cvt.u64.u32 	%rd29, %r161;
	add.s64 	%rd30, %rd29, %rd28;
	shl.b64 	%rd31, %rd30, 2;
	add.s64 	%rd32, %rd1, %rd31;
	ld.global.u32 	%r136, [%rd32+4];
	mad.lo.s32 	%r137, %r136, %r135, %r134;
	ld.global.u32 	%r138, [%rd25+8];
	ld.global.u32 	%r139, [%rd32+8];
	mad.lo.s32 	%r140, %r139, %r138, %r137;
	ld.global.u32 	%r141, [%rd25+12];
	ld.global.u32 	%r142, [%rd32+12];
	mad.lo.s32 	%r166, %r142, %r141, %r140;
	add.s32 	%r161, %r161, 4;
$L__BB0_12:
	setp.eq.s32 	%p11, %r6, 0;
	@%p11 bra 	$L__BB0_16;
	setp.eq.s32 	%p12, %r6, 1;
	add.s32 	%r143, %r10, %r161;
	mul.wide.s32 	%rd33, %r143, 4;
	add.s64 	%rd6, %rd2, %rd33;
	ld.global.u32 	%r144, [%rd6];
	add.s32 	%r145, %r161, %r11;
	mul.wide.u32 	%rd34, %r145, 4;
	add.s64 	%rd35, %rd1, %rd34;
	ld.global.u32 	%r146, [%rd35];
	mad.lo.s32 	%r166, %r146, %r144, %r166;
	@%p12 bra 	$L__BB0_16;
	setp.eq.s32 	%p13, %r6, 2;
	ld.global.u32 	%r147, [%rd6+4];
	cvt.u64.u32 	%rd36, %r11;
	cvt.u64.u32 	%rd37, %r161;
	add.s64 	%rd38, %rd37, %rd36;
	shl.b64 	%rd39, %rd38, 2;
	add.s64 	%rd7, %rd1, %rd39;
	ld.global.u32 	%r148, [%rd7+4];
	mad.lo.s32 	%r166, %r148, %r147, %r166;
	@%p13 bra 	$L__BB0_16;
	ld.global.u32 	%r149, [%rd6+8];
	ld.global.u32 	%r150, [%rd7+8];
	mad.lo.s32 	%r166, %r150, %r149, %r166;
$L__BB0_16:
	add.s32 	%r152, %r152, 1;
	setp.ne.s32 	%p14, %r152, %r38;
	@%p14 bra 	$L__BB0_3;
$L__BB0_17:
	mad.lo.s32 	%r151, %r40, %r1, %r2;
	cvta.to.global.u64 	%rd40, %rd8;
	mul.wide.s32 	%rd41, %r151, 4;
	add.s64 	%rd42, %rd40, %rd41;
	st.global.u32 	[%rd42], %r166;
$L__BB0_18:
	ret;

}


// ===== COMPILED SASS (sm_100) =====

	.target	sm_100

	.elftype	@"ET_EXEC"


//--------------------- .note.nv.tkinfo           --------------------------
	.section	.note.nv.tkinfo,"",@"SHT_NOTE"
	.sectionflags	@"SHF_NOTE_NV_TKINFO"
	.tkinfo
        /*0018*/ 	.word	0x00000002
        /*0030*/ 	.string	""
        /*0030*/ 	.string	"ptxas"
        /*0030*/ 	.string	"Cuda compilation tools, release 13.0, V13.0.88"
        /*0030*/ 	.string	"Build cuda_13.0.r13.0/compiler.36424714_0"
        /*0030*/ 	.string	"-arch sm_100 -m 64 "



//--------------------- .note.nv.cuinfo           --------------------------
	.section	.note.nv.cuinfo,"",@"SHT_NOTE"
	.sectionflags	@"SHF_NOTE_NV_CUINFO"
        /*0018*/ 	.short	0x0002
        /*001a*/ 	.short	0x0064
        /*001c*/ 	.short	0x0082
	.zero		2


//--------------------- .nv.info                  --------------------------
	.section	.nv.info,"",@"SHT_CUDA_INFO"
	.align	4


	//----- nvinfo : EIATTR_REGCOUNT
	.align		4
        /*0000*/ 	.byte	0x04, 0x2f
        /*0002*/ 	.short	(.L_1 - .L_0)
	.align		4
.L_0:
        /*0004*/ 	.word	index@(_Z17convolutionKernelPiS_S_iiiiii)
        /*0008*/ 	.word	0x0000001f


	//----- nvinfo : EIATTR_FRAME_SIZE
	.align		4
.L_1:
        /*000c*/ 	.byte	0x04, 0x11
        /*000e*/ 	.short	(.L_3 - .L_2)
	.align		4
.L_2:
        /*0010*/ 	.word	index@(_Z17convolutionKernelPiS_S_iiiiii)
        /*0014*/ 	.word	0x00000000


	//----- nvinfo : EIATTR_MIN_STACK_SIZE
	.align		4
.L_3:
        /*0018*/ 	.byte	0x04, 0x12
        /*001a*/ 	.short	(.L_5 - .L_4)
	.align		4
.L_4:
        /*001c*/ 	.word	index@(_Z17convolutionKernelPiS_S_iiiiii)
        /*0020*/ 	.word	0x00000000
.L_5:


//--------------------- .nv.compat                --------------------------
	.section	.nv.compat,"",@"SHT_CUDA_COMPAT_INFO"
	.align	4
        /*0000*/ 	.byte	0x02, 0x09, 0x00, 0x00, 0x02, 0x02, 0x01, 0x00, 0x02, 0x05, 0x05, 0x00, 0x03, 0x07, 0x01, 0x01
        /*0010*/ 	.byte	0x02, 0x03, 0x00, 0x00, 0x02, 0x06, 0x01, 0x00, 0x04, 0x0b, 0x08, 0x00, 0x09, 0x00, 0x00, 0x00
        /*0020*/ 	.byte	0x00, 0x00, 0x00, 0x00


//--------------------- .nv.info._Z17convolutionKernelPiS_S_iiiiii --------------------------
	.section	.nv.info._Z17convolutionKernelPiS_S_iiiiii,"",@"SHT_CUDA_INFO"
	.sectionflags	@""
	.align	4


	//----- nvinfo : EIATTR_CUDA_API_VERSION
	.align		4
        /*0000*/ 	.byte	0x04, 0x37
        /*0002*/ 	.short	(.L_7 - .L_6)
.L_6:
        /*0004*/ 	.word	0x00000082


	//----- nvinfo : EIATTR_KPARAM_INFO
	.align		4
.L_7:
        /*0008*/ 	.byte	0x04, 0x17
        /*000a*/ 	.short	(.L_9 - .L_8)
.L_8:
        /*000c*/ 	.word	0x00000000
        /*0010*/ 	.short	0x0008
        /*0012*/ 	.short	0x002c
        /*0014*/ 	.byte	0x00, 0xf0, 0x11, 0x00


	//----- nvinfo : EIATTR_KPARAM_INFO
	.align		4
.L_9:
        /*0018*/ 	.byte	0x04, 0x17
        /*001a*/ 	.short	(.L_11 - .L_10)
.L_10:
        /*001c*/ 	.word	0x00000000
        /*0020*/ 	.short	0x0007
        /*0022*/ 	.short	0x0028
        /*0024*/ 	.byte	0x00, 0xf0, 0x11, 0x00


	//----- nvinfo : EIATTR_KPARAM_INFO
	.align		4
.L_11:
        /*0028*/ 	.byte	0x04, 0x17
        /*002a*/ 	.short	(.L_13 - .L_12)
.L_12:
        /*002c*/ 	.word	0x00000000
        /*0030*/ 	.short	0x0006
        /*0032*/ 	.short	0x0024
        /*0034*/ 	.byte	0x00, 0xf0, 0x11, 0x00


	//----- nvinfo : EIATTR_KPARAM_INFO
	.align		4
.L_13:
        /*0038*/ 	.byte	0x04, 0x17
        /*003a*/ 	.short	(.L_15 - .L_14)
.L_14:
        /*003c*/ 	.word	0x00000000
        /*0040*/ 	.short	0x0005
        /*0042*/ 	.short	0x0020
        /*0044*/ 	.byte	0x00, 0xf0, 0x11, 0x00


	//----- nvinfo : EIATTR_KPARAM_INFO
	.align		4
.L_15:
        /*0048*/ 	.byte	0x04, 0x17
        /*004a*/ 	.short	(.L_17 - .L_16)
.L_16:
        /*004c*/ 	.word	0x00000000
        /*0050*/ 	.short	0x0004
        /*0052*/ 	.short	0x001c
        /*0054*/ 	.byte	0x00, 0xf0, 0x11, 0x00


	//----- nvinfo : EIATTR_KPARAM_INFO
	.align		4
.L_17:
        /*0058*/ 	.byte	0x04, 0x17
        /*005a*/ 	.short	(.L_19 - .L_18)
.L_18:
        /*005c*/ 	.word	0x00000000
        /*0060*/ 	.short	0x0003
        /*0062*/ 	.short	0x0018
        /*0064*/ 	.byte	0x00, 0xf0, 0x11, 0x00


	//----- nvinfo : EIATTR_KPARAM_INFO
	.align		4
.L_19:
        /*0068*/ 	.byte	0x04, 0x17
        /*006a*/ 	.short	(.L_21 - .L_20)
.L_20:
        /*006c*/ 	.word	0x00000000
        /*0070*/ 	.short	0x0002
        /*0072*/ 	.short	0x0010
        /*0074*/ 	.byte	0x00, 0xf5, 0x21, 0x00


	//----- nvinfo : EIATTR_KPARAM_INFO
	.align		4
.L_21:
        /*0078*/ 	.byte	0x04, 0x17
        /*007a*/ 	.short	(.L_23 - .L_22)
.L_22:
        /*007c*/ 	.word	0x00000000
        /*0080*/ 	.short	0x0001
        /*0082*/ 	.short	0x0008
        /*0084*/ 	.byte	0x00, 0xf5, 0x21, 0x00


	//----- nvinfo : EIATTR_KPARAM_INFO
	.align		4
.L_23:
        /*0088*/ 	.byte	0x04, 0x17
        /*008a*/ 	.short	(.L_25 - .L_24)
.L_24:
        /*008c*/ 	.word	0x00000000
        /*0090*/ 	.short	0x0000
        /*0092*/ 	.short	0x0000
        /*0094*/ 	.byte	0x00, 0xf5, 0x21, 0x00


	//----- nvinfo : EIATTR_SPARSE_MMA_MASK
	.align		4
.L_25:
        /*0098*/ 	.byte	0x03, 0x50
        /*009a*/ 	.short	0x0000


	//----- nvinfo : EIATTR_MAXREG_COUNT
	.align		4
        /*009c*/ 	.byte	0x03, 0x1b
        /*009e*/ 	.short	0x00ff


	//----- nvinfo : EIATTR_MERCURY_ISA_VERSION
	.align		4
        /*00a0*/ 	.byte	0x03, 0x5f
        /*00a2*/ 	.short	0x0101


	//----- nvinfo : EIATTR_VRC_CTA_INIT_COUNT
	.align		4
        /*00a4*/ 	.byte	0x02, 0x4a
	.zero		1
	.zero		1


	//----- nvinfo : EIATTR_EXIT_INSTR_OFFSETS
	.align		4
        /*00a8*/ 	.byte	0x04, 0x1c
        /*00aa*/ 	.short	(.L_27 - .L_26)


	//   ....[0]....
.L_26:
        /*00ac*/ 	.word	0x000000c0


	//   ....[1]....
        /*00b0*/ 	.word	0x00000cc0


	//----- nvinfo : EIATTR_CBANK_PARAM_SIZE
	.align		4
.L_27:
        /*00b4*/ 	.byte	0x03, 0x19
        /*00b6*/ 	.short	0x0030


	//----- nvinfo : EIATTR_PARAM_CBANK
	.align		4
        /*00b8*/ 	.byte	0x04, 0x0a
        /*00ba*/ 	.short	(.L_29 - .L_28)
	.align		4
.L_28:
        /*00bc*/ 	.word	index@(.nv.constant0._Z17convolutionKernelPiS_S_iiiiii)
        /*00c0*/ 	.short	0x0380
        /*00c2*/ 	.short	0x0030


	//----- nvinfo : EIATTR_SW_WAR
	.align		4
.L_29:
        /*00c4*/ 	.byte	0x04, 0x36
        /*00c6*/ 	.short	(.L_31 - .L_30)
.L_30:
        /*00c8*/ 	.word	0x00000008
.L_31:


//--------------------- .nv.callgraph             --------------------------
	.section	.nv.callgraph,"",@"SHT_CUDA_CALLGRAPH"
	.align	4
	.sectionentsize	8
	.align		4
        /*0000*/ 	.word	0x00000000
	.align		4
        /*0004*/ 	.word	0xffffffff
	.align		4
        /*0008*/ 	.word	0x00000000
	.align		4
        /*000c*/ 	.word	0xfffffffe
	.align		4
        /*0010*/ 	.word	0x00000000
	.align		4
        /*0014*/ 	.word	0xfffffffd
	.align		4
        /*0018*/ 	.word	0x00000000
	.align		4
        /*001c*/ 	.word	0xfffffffc


//--------------------- .text._Z17convolutionKernelPiS_S_iiiiii --------------------------
	.section	.text._Z17convolutionKernelPiS_S_iiiiii,"ax",@progbits
	.align	128
        .global         _Z17convolutionKernelPiS_S_iiiiii
        .type           _Z17convolutionKernelPiS_S_iiiiii,@function
        .size           _Z17convolutionKernelPiS_S_iiiiii,(.L_x_8 - _Z17convolutionKernelPiS_S_iiiiii)
        .other          _Z17convolutionKernelPiS_S_iiiiii,@"STO_CUDA_ENTRY STV_DEFAULT"
_Z17convolutionKernelPiS_S_iiiiii:
.text._Z17convolutionKernelPiS_S_iiiiii:
[----:B------:R-:W-:Y:S01]  /*0000*/  LDC R1, c[0x0][0x37c] ;  /* 0x0000df00ff017b82 */ /* 0x000fe20000000800 */
[----:B------:R-:W0:Y:S07]  /*0010*/  S2R R3, SR_TID.X ;  /* 0x0000000000037919 */ /* 0x000e2e0000002100 */
[----:B------:R-:W1:Y:S01]  /*0020*/  LDC R7, c[0x0][0x364] ;  /* 0x0000d900ff077b82 */ /* 0x000e620000000800 */
[----:B------:R-:W2:Y:S01]  /*0030*/  LDCU.64 UR6, c[0x0][0x3a8] ;  /* 0x00007500ff0677ac */ /* 0x000ea20008000a00 */
[----:B------:R-:W1:Y:S06]  /*0040*/  S2R R2, SR_TID.Y ;  /* 0x0000000000027919 */ /* 0x000e6c0000002200 */
[----:B------:R-:W0:Y:S08]  /*0050*/  S2UR UR5, SR_CTAID.X ;  /* 0x00000000000579c3 */ /* 0x000e300000002500 */
[----:B------:R-:W0:Y:S08]  /*0060*/  LDC R0, c[0x0][0x360] ;  /* 0x0000d800ff007b82 */ /* 0x000e300000000800 */
[----:B------:R-:W1:Y:S01]  /*0070*/  S2UR UR4, SR_CTAID.Y ;  /* 0x00000000000479c3 */ /* 0x000e620000002600 */
[----:B0-----:R-:W-:-:S05]  /*0080*/  IMAD R0, R0, UR5, R3 ;  /* 0x0000000500007c24 */ /* 0x001fca000f8e0203 */
[----:B--2---:R-:W-:Y:S01]  /*0090*/  ISETP.GE.AND P0, PT, R0, UR7, PT ;  /* 0x0000000700007c0c */ /* 0x004fe2000bf06270 */
[----:B-1----:R-:W-:-:S05]  /*00a0*/  IMAD R7, R7, UR4, R2 ;  /* 0x0000000407077c24 */ /* 0x002fca000f8e0202 */
[----:B------:R-:W-:-:S13]  /*00b0*/  ISETP.GE.OR P0, PT, R7, UR6, P0 ;  /* 0x0000000607007c0c */ /* 0x000fda0008706670 */
[----:B------:R-:W-:Y:S05]  /*00c0*/  @P0 EXIT ;  /* 0x000000000000094d */ /* 0x000fea0003800000 */
[----:B------:R-:W0:Y:S01]  /*00d0*/  LDC.64 R2, c[0x0][0x3a0] ;  /* 0x0000e800ff027b82 */ /* 0x000e220000000a00 */
[----:B------:R-:W1:Y:S01]  /*00e0*/  LDCU.64 UR8, c[0x0][0x358] ;  /* 0x00006b00ff0877ac */ /* 0x000e620008000a00 */
[----:B------:R-:W-:Y:S01]  /*00f0*/  HFMA2 R13, -RZ, RZ, 0, 0 ;  /* 0x00000000ff0d7431 */ /* 0x000fe200000001ff */
[----:B0-----:R-:W-:-:S04]  /*0100*/  VIMNMX R2, PT, PT, R2, R3, PT ;  /* 0x0000000302027248 */ /* 0x001fc80003fe0100 */
[----:B------:R-:W-:-:S13]  /*0110*/  ISETP.GE.AND P0, PT, R2, 0x1, PT ;  /* 0x000000010200780c */ /* 0x000fda0003f06270 */
[----:B-1----:R-:W-:Y:S05]  /*0120*/  @!P0 BRA `(.L_x_0) ;  /* 0x0000000800d08947 */ /* 0x002fea0003800000 */
[C---:B------:R-:W-:Y:S01]  /*0130*/  LOP3.LUT R8, R3.reuse, 0x7ffffff0, RZ, 0xc0, !PT ;  /* 0x7ffffff003087812 */ /* 0x040fe200078ec0ff */
[----:B------:R-:W-:Y:S01]  /*0140*/  UMOV UR4, URZ ;  /* 0x000000ff00047c82 */ /* 0x000fe20008000000 */
[C---:B------:R-:W-:Y:S02]  /*0150*/  LOP3.LUT R23, R3.reuse, 0xf, RZ, 0xc0, !PT ;  /* 0x0000000f03177812 */ /* 0x040fe400078ec0ff */
[C---:B------:R-:W-:Y:S02]  /*0160*/  LOP3.LUT R24, R3.reuse, 0x7, RZ, 0xc0, !PT ;  /* 0x0000000703187812 */ /* 0x040fe400078ec0ff */
[----:B------:R-:W-:Y:S02]  /*0170*/  LOP3.LUT R9, R3, 0x3, RZ, 0xc0, !PT ;  /* 0x0000000303097812 */ /* 0x000fe400078ec0ff */
[----:B------:R-:W-:Y:S02]  /*0180*/  MOV R13, RZ ;  /* 0x000000ff000d7202 */ /* 0x000fe40000000f00 */
[----:B------:R-:W-:-:S07]  /*0190*/  IADD3 R10, PT, PT, -R8, RZ, RZ ;  /* 0x000000ff080a7210 */ /* 0x000fce0007ffe1ff */
.L_x_6:
[----:B------:R-:W0:Y:S01]  /*01a0*/  LDCU.64 UR6, c[0x0][0x3a0] ;  /* 0x00007400ff0677ac */ /* 0x000e220008000a00 */
[----:B------:R-:W-:Y:S01]  /*01b0*/  IADD3 R11, PT, PT, R7, UR4, RZ ;  /* 0x00000004070b7c10 */ /* 0x000fe2000fffe0ff */
[----:B------:R-:W-:Y:S01]  /*01c0*/  IMAD.MOV.U32 R6, RZ, RZ, RZ ;  /* 0x000000ffff067224 */ /* 0x000fe200078e00ff */
[----:B------:R-:W1:Y:S01]  /*01d0*/  LDCU UR5, c[0x0][0x39c] ;  /* 0x00007380ff0577ac */ /* 0x000e620008000800 */
[----:B0-----:R-:W-:Y:S02]  /*01e0*/  UISETP.GE.U32.AND UP1, UPT, UR7, 0x10, UPT ;  /* 0x000000100700788c */ /* 0x001fe4000bf26070 */
[----:B------:R-:W-:Y:S02]  /*01f0*/  UIMAD UR10, UR4, UR7, URZ ;  /* 0x00000007040a72a4 */ /* 0x000fe4000f8e02ff */
[----:B------:R-:W-:Y:S01]  /*0200*/  UIADD3 UR4, UPT, UPT, UR4, 0x1, URZ ;  /* 0x0000000104047890 */ /* 0x000fe2000fffe0ff */
[----:B-1----:R-:W-:-:S03]  /*0210*/  IMAD R11, R11, UR5, R0 ;  /* 0x000000050b0b7c24 */ /* 0x002fc6000f8e0200 */
[----:B------:R-:W-:Y:S01]  /*0220*/  UISETP.NE.AND UP0, UPT, UR4, UR6, UPT ;  /* 0x000000060400728c */ /* 0x000fe2000bf05270 */
[----:B------:R-:W-:Y:S10]  /*0230*/  BRA.U !UP1, `(.L_x_1) ;  /* 0x00000005090c7547 */ /* 0x000ff4000b800000 */
[----:B------:R-:W0:Y:S01]  /*0240*/  LDCU.64 UR6, c[0x0][0x388] ;  /* 0x00007100ff0677ac */ /* 0x000e220008000a00 */
[----:B------:R-:W-:Y:S02]  /*0250*/  MOV R6, R11 ;  /* 0x0000000b00067202 */ /* 0x000fe40000000f00 */
[----:B------:R-:W-:Y:S01]  /*0260*/  MOV R12, R10 ;  /* 0x0000000a000c7202 */ /* 0x000fe20000000f00 */
[----:B0-----:R-:W-:-:S04]  /*0270*/  UIMAD.WIDE.U32 UR6, UR10, 0x4, UR6 ;  /* 0x000000040a0678a5 */ /* 0x001fc8000f8e0006 */
[----:B------:R-:W-:-:S04]  /*0280*/  UIADD3 UR5, UP1, UPT, UR6, 0x20, URZ ;  /* 0x0000002006057890 */ /* 0x000fc8000ff3e0ff */
[----:B------:R-:W-:Y:S02]  /*0290*/  UIADD3.X UR6, UPT, UPT, URZ, UR7, URZ, UP1, !UPT ;  /* 0x00000007ff067290 */ /* 0x000fe40008ffe4ff */
[----:B------:R-:W-:-:S04]  /*02a0*/  MOV R16, UR5 ;  /* 0x0000000500107c02 */ /* 0x000fc80008000f00 */
[----:B------:R-:W-:-:S07]  /*02b0*/  IMAD.U32 R17, RZ, RZ, UR6 ;  /* 0x00000006ff117e24 */ /* 0x000fce000f8e00ff */
.L_x_2:
[----:B------:R-:W0:Y:S01]  /*02c0*/  LDC.64 R2, c[0x0][0x380] ;  /* 0x0000e000ff027b82 */ /* 0x000e220000000a00 */
[----:B------:R-:W-:Y:S02]  /*02d0*/  MOV R4, R16 ;  /* 0x0000001000047202 */ /* 0x000fe40000000f00 */
[----:B------:R-:W-:-:S05]  /*02e0*/  MOV R5, R17 ;  /* 0x0000001100057202 */ /* 0x000fca0000000f00 */
[----:B------:R-:W2:Y:S04]  /*02f0*/  LDG.E R19, desc[UR8][R4.64+-0x20] ;  /* 0xffffe00804137981 */ /* 0x000ea8000c1e1900 */
[----:B------:R-:W3:Y:S04]  /*0300*/  LDG.E R27, desc[UR8][R4.64+-0x1c] ;  /* 0xffffe408041b7981 */ /* 0x000ee8000c1e1900 */
[----:B------:R-:W4:Y:S04]  /*0310*/  LDG.E R17, desc[UR8][R4.64+-0x18] ;  /* 0xffffe80804117981 */ /* 0x000f28000c1e1900 */
[----:B------:R-:W5:Y:S01]  /*0320*/  LDG.E R15, desc[UR8][R4.64+-0x14] ;  /* 0xffffec08040f7981 */ /* 0x000f62000c1e1900 */
[----:B0-----:R-:W-:-:S03]  /*0330*/  IMAD.WIDE R2, R6, 0x4, R2 ;  /* 0x0000000406027825 */ /* 0x001fc600078e0202 */
[----:B------:R-:W5:Y:S04]  /*0340*/  LDG.E R14, desc[UR8][R4.64+-0x10] ;  /* 0xfffff008040e7981 */ /* 0x000f68000c1e1900 */
[----:B------:R-:W2:Y:S04]  /*0350*/  LDG.E R20, desc[UR8][R2.64] ;  /* 0x0000000802147981 */ /* 0x000ea8000c1e1900 */
[----:B------:R-:W3:Y:S04]  /*0360*/  LDG.E R26, desc[UR8][R2.64+0x4] ;  /* 0x00000408021a7981 */ /* 0x000ee8000c1e1900 */
[----:B------:R-:W4:Y:S04]  /*0370*/  LDG.E R18, desc[UR8][R2.64+0x8] ;  /* 0x0000080802127981 */ /* 0x000f28000c1e1900 */
[----:B------:R-:W5:Y:S04]  /*0380*/  LDG.E R16, desc[UR8][R2.64+0xc] ;  /* 0x00000c0802107981 */ /* 0x000f68000c1e1900 */
[----:B------:R-:W5:Y:S04]  /*0390*/  LDG.E R25, desc[UR8][R2.64+0x10] ;  /* 0x0000100802197981 */ /* 0x000f68000c1e1900 */
[----:B------:R-:W5:Y:S04]  /*03a0*/  LDG.E R21, desc[UR8][R4.64+-0xc] ;  /* 0xfffff40804157981 */ /* 0x000f68000c1e1900 */
[----:B------:R-:W5:Y:S01]  /*03b0*/  LDG.E R22, desc[UR8][R2.64+0x14] ;  /* 0x0000140802167981 */ /* 0x000f62000c1e1900 */
[----:B--2---:R-:W-:-:S03]  /*03c0*/  IMAD R19, R20, R19, R13 ;  /* 0x0000001314137224 */ /* 0x004fc600078e020d */
[----:B------:R-:W2:Y:S01]  /*03d0*/  LDG.E R20, desc[UR8][R2.64+0x18] ;  /* 0x0000180802147981 */ /* 0x000ea2000c1e1900 */
[----:B---3--:R-:W-:-:S03]  /*03e0*/  IMAD R26, R26, R27, R19 ;  /* 0x0000001b1a1a7224 */ /* 0x008fc600078e0213 */
[----:B------:R-:W2:Y:S01]  /*03f0*/  LDG.E R19, desc[UR8][R4.64+-0x8] ;  /* 0xfffff80804137981 */ /* 0x000ea2000c1e1900 */
[----:B----4-:R-:W-:-:S03]  /*0400*/  IMAD R26, R18, R17, R26 ;  /* 0x00000011121a7224 */ /* 0x010fc600078e021a */
[----:B------:R-:W3:Y:S04]  /*0410*/  LDG.E R17, desc[UR8][R4.64+-0x4] ;  /* 0xfffffc0804117981 */ /* 0x000ee8000c1e1900 */
[----:B------:R-:W3:Y:S01]  /*0420*/  LDG.E R18, desc[UR8][R2.64+0x1c] ;  /* 0x00001c0802127981 */ /* 0x000ee2000c1e1900 */
[----:B-----5:R-:W-:-:S03]  /*0430*/  IMAD R26, R16, R15, R26 ;  /* 0x0000000f101a7224 */ /* 0x020fc600078e021a */
[----:B------:R-:W4:Y:S01]  /*0440*/  LDG.E R16, desc[UR8][R4.64] ;  /* 0x0000000804107981 */ /* 0x000f22000c1e1900 */
[----:B------:R-:W-:-:S03]  /*0450*/  IMAD R25, R25, R14, R26 ;  /* 0x0000000e19197224 */ /* 0x000fc600078e021a */
[----:B------:R-:W4:Y:S04]  /*0460*/  LDG.E R15, desc[UR8][R2.64+0x20] ;  /* 0x00002008020f7981 */ /* 0x000f28000c1e1900 */
[----:B------:R-:W5:Y:S04]  /*0470*/  LDG.E R14, desc[UR8][R4.64+0x4] ;  /* 0x00000408040e7981 */ /* 0x000f68000c1e1900 */
[----:B------:R-:W5:Y:S01]  /*0480*/  LDG.E R13, desc[UR8][R2.64+0x24] ;  /* 0x00002408020d7981 */ /* 0x000f62000c1e1900 */
[----:B------:R-:W-:-:S03]  /*0490*/  IMAD R25, R22, R21, R25 ;  /* 0x0000001516197224 */ /* 0x000fc600078e0219 */
[----:B------:R-:W5:Y:S04]  /*04a0*/  LDG.E R22, desc[UR8][R4.64+0x8] ;  /* 0x0000080804167981 */ /* 0x000f68000c1e1900 */
[----:B------:R-:W5:Y:S04]  /*04b0*/  LDG.E R21, desc[UR8][R2.64+0x28] ;  /* 0x0000280802157981 */ /* 0x000f68000c1e1900 */
[----:B------:R-:W5:Y:S01]  /*04c0*/  LDG.E R26, desc[UR8][R4.64+0x1c] ;  /* 0x00001c08041a7981 */ /* 0x000f62000c1e1900 */
[----:B--2---:R-:W-:-:S03]  /*04d0*/  IMAD R25, R20, R19, R25 ;  /* 0x0000001314197224 */ /* 0x004fc600078e0219 */
[----:B------:R-:W2:Y:S04]  /*04e0*/  LDG.E R20, desc[UR8][R4.64+0xc] ;  /* 0x00000c0804147981 */ /* 0x000ea8000c1e1900 */
[----:B------:R-:W2:Y:S01]  /*04f0*/  LDG.E R19, desc[UR8][R2.64+0x2c] ;  /* 0x00002c0802137981 */ /* 0x000ea2000c1e1900 */
[----:B---3--:R-:W-:-:S03]  /*0500*/  IMAD R25, R18, R17, R25 ;  /* 0x0000001112197224 */ /* 0x008fc600078e0219 */
[----:B------:R-:W3:Y:S04]  /*0510*/  LDG.E R18, desc[UR8][R4.64+0x10] ;  /* 0x0000100804127981 */ /* 0x000ee8000c1e1900 */
[----:B------:R-:W3:Y:S01]  /*0520*/  LDG.E R17, desc[UR8][R2.64+0x30] ;  /* 0x0000300802117981 */ /* 0x000ee2000c1e1900 */
[----:B----4-:R-:W-:-:S03]  /*0530*/  IMAD R25, R15, R16, R25 ;  /* 0x000000100f197224 */ /* 0x010fc600078e0219 */
[----:B------:R-:W4:Y:S04]  /*0540*/  LDG.E R16, desc[UR8][R4.64+0x14] ;  /* 0x0000140804107981 */ /* 0x000f28000c1e1900 */
[----:B------:R-:W4:Y:S01]  /*0550*/  LDG.E R15, desc[UR8][R2.64+0x34] ;  /* 0x00003408020f7981 */ /* 0x000f22000c1e1900 */
[----:B-----5:R-:W-:-:S03]  /*0560*/  IMAD R27, R13, R14, R25 ;  /* 0x0000000e0d1b7224 */ /* 0x020fc600078e0219 */
[----:B------:R-:W5:Y:S04]  /*0570*/  LDG.E R13, desc[UR8][R4.64+0x18] ;  /* 0x00001808040d7981 */ /* 0x000f68000c1e1900 */
[----:B------:R-:W5:Y:S04]  /*0580*/  LDG.E R14, desc[UR8][R2.64+0x38] ;  /* 0x00003808020e7981 */ /* 0x000f68000c1e1900 */
[----:B------:R-:W5:Y:S01]  /*0590*/  LDG.E R25, desc[UR8][R2.64+0x3c] ;  /* 0x00003c0802197981 */ /* 0x000f62000c1e1900 */
[----:B------:R-:W-:Y:S01]  /*05a0*/  IMAD R21, R21, R22, R27 ;  /* 0x0000001615157224 */ /* 0x000fe200078e021b */
[----:B------:R-:W-:-:S04]  /*05b0*/  IADD3 R12, PT, PT, R12, 0x10, RZ ;  /* 0x000000100c0c7810 */ /* 0x000fc80007ffe0ff */
[----:B------:R-:W-:Y:S01]  /*05c0*/  ISETP.NE.AND P0, PT, R12, RZ, PT ;  /* 0x000000ff0c00720c */ /* 0x000fe20003f05270 */
[----:B------:R-:W-:Y:S02]  /*05d0*/  VIADD R6, R6, 0x10 ;  /* 0x0000001006067836 */ /* 0x000fe40000000000 */
[----:B--2---:R-:W-:-:S04]  /*05e0*/  IMAD R19, R19, R20, R21 ;  /* 0x0000001413137224 */ /* 0x004fc800078e0215 */
[----:B---3--:R-:W-:-:S04]  /*05f0*/  IMAD R17, R17, R18, R19 ;  /* 0x0000001211117224 */ /* 0x008fc800078e0213 */
[----:B----4-:R-:W-:Y:S01]  /*0600*/  IMAD R15, R15, R16, R17 ;  /* 0x000000100f0f7224 */ /* 0x010fe200078e0211 */
[----:B------:R-:W-:-:S03]  /*0610*/  IADD3 R16, P1, PT, R4, 0x40, RZ ;  /* 0x0000004004107810 */ /* 0x000fc60007f3e0ff */
[----:B-----5:R-:W-:Y:S01]  /*0620*/  IMAD R13, R14, R13, R15 ;  /* 0x0000000d0e0d7224 */ /* 0x020fe200078e020f */
[----:B------:R-:W-:-:S03]  /*0630*/  IADD3.X R17, PT, PT, RZ, R5, RZ, P1, !PT ;  /* 0x00000005ff117210 */ /* 0x000fc60000ffe4ff */
[----:B------:R-:W-:Y:S01]  /*0640*/  IMAD R13, R25, R26, R13 ;  /* 0x0000001a190d7224 */ /* 0x000fe200078e020d */
[----:B------:R-:W-:Y:S06]  /*0650*/  @P0 BRA `(.L_x_2) ;  /* 0xfffffffc00180947 */ /* 0x000fec000383ffff */
[----:B------:R-:W-:-:S07]  /*0660*/  MOV R6, R8 ;  /* 0x0000000800067202 */ /* 0x000fce0000000f00 */
.L_x_1:
[----:B------:R-:W-:-:S13]  /*0670*/  ISETP.NE.AND P0, PT, R23, RZ, PT ;  /* 0x000000ff1700720c */ /* 0x000fda0003f05270 */
[----:B------:R-:W-:Y:S05]  /*0680*/  @!P0 BRA `(.L_x_3) ;  /* 0x0000000400748947 */ /* 0x000fea0003800000 */
[----:B------:R-:W-:Y:S02]  /*0690*/  IADD3 R2, PT, PT, R23, -0x1, RZ ;  /* 0xffffffff17027810 */ /* 0x000fe40007ffe0ff */
[----:B------:R-:W-:Y:S02]  /*06a0*/  ISETP.NE.AND P0, PT, R24, RZ, PT ;  /* 0x000000ff1800720c */ /* 0x000fe40003f05270 */
[----:B------:R-:W-:-:S13]  /*06b0*/  ISETP.GE.U32.AND P1, PT, R2, 0x7, PT ;  /* 0x000000070200780c */ /* 0x000fda0003f26070 */
[----:B------:R-:W-:Y:S05]  /*06c0*/  @!P1 BRA `(.L_x_4) ;  /* 0x0000000000909947 */ /* 0x000fea0003800000 */
[----:B------:R-:W0:Y:S01]  /*06d0*/  LDC.64 R18, c[0x0][0x388] ;  /* 0x0000e200ff127b82 */ /* 0x000e220000000a00 */
[----:B------:R-:W-:Y:S02]  /*06e0*/  IADD3 R15, PT, PT, R6, UR10, RZ ;  /* 0x0000000a060f7c10 */ /* 0x000fe4000fffe0ff */
[----:B------:R-:W-:-:S05]  /*06f0*/  IADD3 R5, PT, PT, R11, R6, RZ ;  /* 0x000000060b057210 */ /* 0x000fca0007ffe0ff */
[----:B------:R-:W1:Y:S01]  /*0700*/  LDC.64 R2, c[0x0][0x380] ;  /* 0x0000e000ff027b82 */ /* 0x000e620000000a00 */
[----:B0-----:R-:W-:-:S05]  /*0710*/  IMAD.WIDE.U32 R18, R15, 0x4, R18 ;  /* 0x000000040f127825 */ /* 0x001fca00078e0012 */
[----:B------:R-:W2:Y:S01]  /*0720*/  LDG.E R22, desc[UR8][R18.64] ;  /* 0x0000000812167981 */ /* 0x000ea2000c1e1900 */
[----:B-1----:R-:W-:Y:S02]  /*0730*/  IMAD.WIDE R2, R5, 0x4, R2 ;  /* 0x0000000405027825 */ /* 0x002fe400078e0202 */
[----:B------:R-:W0:Y:S03]  /*0740*/  LDC.64 R4, c[0x0][0x388] ;  /* 0x0000e200ff047b82 */ /* 0x000e260000000a00 */
[----:B------:R-:W2:Y:S01]  /*0750*/  LDG.E R20, desc[UR8][R2.64] ;  /* 0x0000000802147981 */ /* 0x000ea2000c1e1900 */
[----:B------:R-:W-:-:S03]  /*0760*/  IADD3 R12, P1, PT, R6, UR10, RZ ;  /* 0x0000000a060c7c10 */ /* 0x000fc6000ff3e0ff */
[----:B------:R-:W3:Y:S02]  /*0770*/  LDG.E R16, desc[UR8][R2.64+0xc] ;  /* 0x00000c0802107981 */ /* 0x000ee4000c1e1900 */
[----:B------:R-:W-:Y:S02]  /*0780*/  IMAD.X R14, RZ, RZ, RZ, P1 ;  /* 0x000000ffff0e7224 */ /* 0x000fe400008e06ff */
[----:B------:R-:W4:Y:S01]  /*0790*/  LDG.E R18, desc[UR8][R2.64+0x10] ;  /* 0x0000100802127981 */ /* 0x000f22000c1e1900 */
[----:B0-----:R-:W-:-:S04]  /*07a0*/  LEA R4, P1, R12, R4, 0x2 ;  /* 0x000000040c047211 */ /* 0x001fc800078210ff */
[----:B------:R-:W-:Y:S02]  /*07b0*/  LEA.HI.X R5, R12, R5, R14, 0x2, P1 ;  /* 0x000000050c057211 */ /* 0x000fe400008f140e */
[----:B------:R-:W5:Y:S04]  /*07c0*/  LDG.E R12, desc[UR8][R2.64+0x4] ;  /* 0x00000408020c7981 */ /* 0x000f68000c1e1900 */
[----:B------:R-:W5:Y:S04]  /*07d0*/  LDG.E R15, desc[UR8][R4.64+0x4] ;  /* 0x00000408040f7981 */ /* 0x000f68000c1e1900 */
[----:B------:R-:W3:Y:S04]  /*07e0*/  LDG.E R14, desc[UR8][R2.64+0x8] ;  /* 0x00000808020e7981 */ /* 0x000ee8000c1e1900 */
[----:B------:R-:W3:Y:S04]  /*07f0*/  LDG.E R17, desc[UR8][R4.64+0x8] ;  /* 0x0000080804117981 */ /* 0x000ee8000c1e1900 */
[----:B------:R-:W4:Y:S04]  /*0800*/  LDG.E R19, desc[UR8][R4.64+0xc] ;  /* 0x00000c0804137981 */ /* 0x000f28000c1e1900 */
[----:B------:R-:W4:Y:S04]  /*0810*/  LDG.E R21, desc[UR8][R4.64+0x10] ;  /* 0x0000100804157981 */ /* 0x000f28000c1e1900 */
[----:B------:R-:W4:Y:S04]  /*0820*/  LDG.E R25, desc[UR8][R4.64+0x14] ;  /* 0x0000140804197981 */ /* 0x000f28000c1e1900 */
[----:B------:R-:W4:Y:S04]  /*0830*/  LDG.E R26, desc[UR8][R4.64+0x18] ;  /* 0x00001808041a7981 */ /* 0x000f28000c1e1900 */
[----:B------:R-:W4:Y:S01]  /*0840*/  LDG.E R27, desc[UR8][R4.64+0x1c] ;  /* 0x00001c08041b7981 */ /* 0x000f22000c1e1900 */
[----:B--2---:R-:W-:-:S03]  /*0850*/  IMAD R28, R20, R22, R13 ;  /* 0x00000016141c7224 */ /* 0x004fc600078e020d */
[----:B------:R-:W2:Y:S04]  /*0860*/  LDG.E R20, desc[UR8][R2.64+0x14] ;  /* 0x0000140802147981 */ /* 0x000ea8000c1e1900 */
[----:B------:R-:W2:Y:S04]  /*0870*/  LDG.E R13, desc[UR8][R2.64+0x18] ;  /* 0x00001808020d7981 */ /* 0x000ea8000c1e1900 */
[----:B------:R-:W2:Y:S01]  /*0880*/  LDG.E R22, desc[UR8][R2.64+0x1c] ;  /* 0x00001c0802167981 */ /* 0x000ea2000c1e1900 */
[----:B-----5:R-:W-:-:S04]  /*0890*/  IMAD R12, R12, R15, R28 ;  /* 0x0000000f0c0c7224 */ /* 0x020fc800078e021c */
[----:B---3--:R-:W-:-:S04]  /*08a0*/  IMAD R12, R14, R17, R12 ;  /* 0x000000110e0c7224 */ /* 0x008fc800078e020c */
[----:B----4-:R-:W-:-:S04]  /*08b0*/  IMAD R12, R16, R19, R12 ;  /* 0x00000013100c7224 */ /* 0x010fc800078e020c */
[----:B------:R-:W-:Y:S01]  /*08c0*/  IMAD R12, R18, R21, R12 ;  /* 0x00000015120c7224 */ /* 0x000fe200078e020c */
[----:B------:R-:W-:-:S03]  /*08d0*/  IADD3 R6, PT, PT, R6, 0x8, RZ ;  /* 0x0000000806067810 */ /* 0x000fc60007ffe0ff */
[----:B--2---:R-:W-:-:S04]  /*08e0*/  IMAD R12, R20, R25, R12 ;  /* 0x00000019140c7224 */ /* 0x004fc800078e020c */
[----:B------:R-:W-:-:S04]  /*08f0*/  IMAD R13, R13, R26, R12 ;  /* 0x0000001a0d0d7224 */ /* 0x000fc800078e020c */
[----:B------:R-:W-:-:S07]  /*0900*/  IMAD R13, R22, R27, R13 ;  /* 0x0000001b160d7224 */ /* 0x000fce00078e020d */
.L_x_4:
[----:B------:R-:W-:Y:S05]  /*0910*/  @!P0 BRA `(.L_x_3) ;  /* 0x0000000000d08947 */ /* 0x000fea0003800000 */
[----:B------:R-:W-:Y:S02]  /*0920*/  IADD3 R2, PT, PT, R24, -0x1, RZ ;  /* 0xffffffff18027810 */ /* 0x000fe40007ffe0ff */
[----:B------:R-:W-:Y:S02]  /*0930*/  ISETP.NE.AND P0, PT, R9, RZ, PT ;  /* 0x000000ff0900720c */ /* 0x000fe40003f05270 */
[----:B------:R-:W-:-:S13]  /*0940*/  ISETP.GE.U32.AND P1, PT, R2, 0x3, PT ;  /* 0x000000030200780c */ /* 0x000fda0003f26070 */
[----:B------:R-:W-:Y:S05]  /*0950*/  @!P1 BRA `(.L_x_5) ;  /* 0x0000000000609947 */ /* 0x000fea0003800000 */
[----:B------:R-:W0:Y:S01]  /*0960*/  LDC.64 R4, c[0x0][0x388] ;  /* 0x0000e200ff047b82 */ /* 0x000e220000000a00 */
[C---:B------:R-:W-:Y:S02]  /*0970*/  IADD3 R19, PT, PT, R6.reuse, UR10, RZ ;  /* 0x0000000a06137c10 */ /* 0x040fe4000fffe0ff */
[----:B------:R-:W-:Y:S02]  /*0980*/  IADD3 R12, P1, PT, R6, UR10, RZ ;  /* 0x0000000a060c7c10 */ /* 0x000fe4000ff3e0ff */
[----:B------:R-:W-:-:S03]  /*0990*/  IADD3 R17, PT, PT, R11, R6, RZ ;  /* 0x000000060b117210 */ /* 0x000fc60007ffe0ff */
[----:B------:R-:W1:Y:S01]  /*09a0*/  LDC.64 R2, c[0x0][0x388] ;  /* 0x0000e200ff027b82 */ /* 0x000e620000000a00 */
[----:B------:R-:W-:-:S07]  /*09b0*/  IMAD.X R16, RZ, RZ, RZ, P1 ;  /* 0x000000ffff107224 */ /* 0x000fce00008e06ff */
[----:B------:R-:W2:Y:S01]  /*09c0*/  LDC.64 R14, c[0x0][0x380] ;  /* 0x0000e000ff0e7b82 */ /* 0x000ea20000000a00 */
[----:B0-----:R-:W-:-:S06]  /*09d0*/  IMAD.WIDE.U32 R4, R19, 0x4, R4 ;  /* 0x0000000413047825 */ /* 0x001fcc00078e0004 */
[----:B------:R-:W3:Y:S01]  /*09e0*/  LDG.E R4, desc[UR8][R4.64] ;  /* 0x0000000804047981 */ /* 0x000ee2000c1e1900 */
[----:B-1----:R-:W-:-:S04]  /*09f0*/  LEA R2, P1, R12, R2, 0x2 ;  /* 0x000000020c027211 */ /* 0x002fc800078210ff */
[----:B------:R-:W-:Y:S01]  /*0a00*/  LEA.HI.X R3, R12, R3, R16, 0x2, P1 ;  /* 0x000000030c037211 */ /* 0x000fe200008f1410 */
[----:B--2---:R-:W-:-:S04]  /*0a10*/  IMAD.WIDE R14, R17, 0x4, R14 ;  /* 0x00000004110e7825 */ /* 0x004fc800078e020e */
[----:B------:R-:W2:Y:S04]  /*0a20*/  LDG.E R16, desc[UR8][R2.64+0x4] ;  /* 0x0000040802107981 */ /* 0x000ea8000c1e1900 */
[----:B------:R-:W3:Y:S04]  /*0a30*/  LDG.E R12, desc[UR8][R14.64] ;  /* 0x000000080e0c7981 */ /* 0x000ee8000c1e1900 */
[----:B------:R-:W2:Y:S04]  /*0a40*/  LDG.E R17, desc[UR8][R14.64+0x4] ;  /* 0x000004080e117981 */ /* 0x000ea8000c1e1900 */
[----:B------:R-:W4:Y:S04]  /*0a50*/  LDG.E R19, desc[UR8][R14.64+0x8] ;  /* 0x000008080e137981 */ /* 0x000f28000c1e1900 */
[----:B------:R-:W4:Y:S04]  /*0a60*/  LDG.E R18, desc[UR8][R2.64+0x8] ;  /* 0x0000080802127981 */ /* 0x000f28000c1e1900 */
[----:B------:R-:W5:Y:S04]  /*0a70*/  LDG.E R21, desc[UR8][R14.64+0xc] ;  /* 0x00000c080e157981 */ /* 0x000f68000c1e1900 */
[----:B------:R-:W5:Y:S01]  /*0a80*/  LDG.E R20, desc[UR8][R2.64+0xc] ;  /* 0x00000c0802147981 */ /* 0x000f62000c1e1900 */
[----:B------:R-:W-:Y:S01]  /*0a90*/  IADD3 R6, PT, PT, R6, 0x4, RZ ;  /* 0x0000000406067810 */ /* 0x000fe20007ffe0ff */
[----:B---3--:R-:W-:-:S04]  /*0aa0*/  IMAD R12, R12, R4, R13 ;  /* 0x000000040c0c7224 */ /* 0x008fc800078e020d */
[----:B--2---:R-:W-:-:S04]  /*0ab0*/  IMAD R12, R17, R16, R12 ;  /* 0x00000010110c7224 */ /* 0x004fc800078e020c */
[----:B----4-:R-:W-:-:S04]  /*0ac0*/  IMAD R12, R19, R18, R12 ;  /* 0x00000012130c7224 */ /* 0x010fc800078e020c */
[----:B-----5:R-:W-:-:S07]  /*0ad0*/  IMAD R13, R21, R20, R12 ;  /* 0x00000014150d7224 */ /* 0x020fce00078e020c */
.L_x_5:
[----:B------:R-:W-:Y:S05]  /*0ae0*/  @!P0 BRA `(.L_x_3) ;  /* 0x00000000005c8947 */ /* 0x000fea0003800000 */
[----:B------:R-:W0:Y:S01]  /*0af0*/  LDC.64 R4, c[0x0][0x388] ;  /* 0x0000e200ff047b82 */ /* 0x000e220000000a00 */
[----:B------:R-:W-:Y:S02]  /*0b00*/  IADD3 R15, PT, PT, R6, UR10, RZ ;  /* 0x0000000a060f7c10 */ /* 0x000fe4000fffe0ff */
[----:B------:R-:W-:-:S05]  /*0b10*/  IADD3 R11, PT, PT, R11, R6, RZ ;  /* 0x000000060b0b7210 */ /* 0x000fca0007ffe0ff */
[----:B------:R-:W1:Y:S01]  /*0b20*/  LDC.64 R2, c[0x0][0x380] ;  /* 0x0000e000ff027b82 */ /* 0x000e620000000a00 */
[----:B0-----:R-:W-:-:S06]  /*0b30*/  IMAD.WIDE.U32 R4, R15, 0x4, R4 ;  /* 0x000000040f047825 */ /* 0x001fcc00078e0004 */
[----:B------:R-:W2:Y:S01]  /*0b40*/  LDG.E R4, desc[UR8][R4.64] ;  /* 0x0000000804047981 */ /* 0x000ea2000c1e1900 */
[----:B-1----:R-:W-:-:S05]  /*0b50*/  IMAD.WIDE R2, R11, 0x4, R2 ;  /* 0x000000040b027825 */ /* 0x002fca00078e0202 */
[----:B------:R-:W2:Y:S01]  /*0b60*/  LDG.E R12, desc[UR8][R2.64] ;  /* 0x00000008020c7981 */ /* 0x000ea2000c1e1900 */
[----:B------:R-:W-:Y:S01]  /*0b70*/  ISETP.NE.AND P0, PT, R9, 0x1, PT ;  /* 0x000000010900780c */ /* 0x000fe20003f05270 */
[----:B--2---:R-:W-:-:S12]  /*0b80*/  IMAD R13, R12, R4, R13 ;  /* 0x000000040c0d7224 */ /* 0x004fd800078e020d */
[----:B------:R-:W-:Y:S05]  /*0b90*/  @!P0 BRA `(.L_x_3) ;  /* 0x0000000000308947 */ /* 0x000fea0003800000 */
[----:B------:R-:W0:Y:S01]  /*0ba0*/  LDC.64 R14, c[0x0][0x388] ;  /* 0x0000e200ff0e7b82 */ /* 0x000e220000000a00 */
[----:B------:R-:W-:Y:S02]  /*0bb0*/  IADD3 R5, P1, PT, R6, UR10, RZ ;  /* 0x0000000a06057c10 */ /* 0x000fe4000ff3e0ff */
[----:B------:R-:W-:Y:S02]  /*0bc0*/  ISETP.NE.AND P0, PT, R9, 0x2, PT ;  /* 0x000000020900780c */ /* 0x000fe40003f05270 */
[----:B------:R-:W-:-:S11]  /*0bd0*/  IADD3.X R6, PT, PT, RZ, RZ, RZ, P1, !PT ;  /* 0x000000ffff067210 */ /* 0x000fd60000ffe4ff */
[----:B------:R-:W2:Y:S01]  /*0be0*/  @P0 LDG.E R12, desc[UR8][R2.64+0x8] ;  /* 0x00000808020c0981 */ /* 0x000ea2000c1e1900 */
[----:B0-----:R-:W-:-:S04]  /*0bf0*/  LEA R4, P1, R5, R14, 0x2 ;  /* 0x0000000e05047211 */ /* 0x001fc800078210ff */
[----:B------:R-:W-:Y:S02]  /*0c00*/  LEA.HI.X R5, R5, R15, R6, 0x2, P1 ;  /* 0x0000000f05057211 */ /* 0x000fe400008f1406 */
[----:B------:R-:W3:Y:S04]  /*0c10*/  LDG.E R6, desc[UR8][R2.64+0x4] ;  /* 0x0000040802067981 */ /* 0x000ee8000c1e1900 */
[----:B------:R-:W3:Y:S04]  /*0c20*/  LDG.E R11, desc[UR8][R4.64+0x4] ;  /* 0x00000408040b7981 */ /* 0x000ee8000c1e1900 */
[----:B------:R-:W2:Y:S01]  /*0c30*/  @P0 LDG.E R14, desc[UR8][R4.64+0x8] ;  /* 0x00000808040e0981 */ /* 0x000ea2000c1e1900 */
[----:B---3--:R-:W-:-:S04]  /*0c40*/  IMAD R13, R6, R11, R13 ;  /* 0x0000000b060d7224 */ /* 0x008fc800078e020d */
[----:B--2---:R-:W-:-:S07]  /*0c50*/  @P0 IMAD R13, R12, R14, R13 ;  /* 0x0000000e0c0d0224 */ /* 0x004fce00078e020d */
.L_x_3:
[----:B------:R-:W-:Y:S05]  /*0c60*/  BRA.U UP0, `(.L_x_6) ;  /* 0xfffffff5004c7547 */ /* 0x000fea000b83ffff */
.L_x_0:
[----:B------:R-:W0:Y:S01]  /*0c70*/  LDC.64 R2, c[0x0][0x390] ;  /* 0x0000e400ff027b82 */ /* 0x000e220000000a00 */
[----:B------:R-:W1:Y:S02]  /*0c80*/  LDCU UR4, c[0x0][0x3ac] ;  /* 0x00007580ff0477ac */ /* 0x000e640008000800 */
[----:B-1----:R-:W-:-:S04]  /*0c90*/  IMAD R7, R7, UR4, R0 ;  /* 0x0000000407077c24 */ /* 0x002fc8000f8e0200 */
[----:B0-----:R-:W-:-:S05]  /*0ca0*/  IMAD.WIDE R2, R7, 0x4, R2 ;  /* 0x0000000407027825 */ /* 0x001fca00078e0202 */
[----:B------:R-:W-:Y:S01]  /*0cb0*/  STG.E desc[UR8][R2.64], R13 ;  /* 0x0000000d02007986 */ /* 0x000fe2000c101908 */
[----:B------:R-:W-:Y:S05]  /*0cc0*/  EXIT ;  /* 0x000000000000794d */ /* 0x000fea0003800000 */
.L_x_7:
[----:B------:R-:W-:-:S00]  /*0cd0*/  BRA `(.L_x_7) ;  /* 0xfffffffc00fc7947 */ /* 0x000fc0000383ffff */
[----:B------:R-:W-:-:S00]  /*0ce0*/  NOP ;  /* 0x0000000000007918 */ /* 0x000fc00000000000 */
        /* <DEDUP_REMOVED lines=9> */
.L_x_8:


//--------------------- .nv.shared.reserved.0     --------------------------
	.section	.nv.shared.reserved.0,"aw",@nobits
	.weak		__nv_reservedSMEM_offset_0_alias
	.size		__nv_reservedSMEM_offset_0_alias, 0, 64
	.other		__nv_reservedSMEM_offset_0_alias,@"STO_CUDA_RESERVED_SHARED STV_DEFAULT"
__nv_reservedSMEM_offset_0_alias:
	.zero		0
	.zero		64


//--------------------- .nv.constant0._Z17convolutionKernelPiS_S_iiiiii --------------------------
	.section	.nv.constant0._Z17convolutionKernelPiS_S_iiiiii,"a",@progbits
	.sectionflags	@""
	.align	4
.nv.constant0._Z17convolutionKernelPiS_S_iiiiii:
	.zero		944


//--------------------- SYMBOLS --------------------------

	.type		.nv.reservedSmem.offset0,@object
	.size		.nv.reservedSmem.offset0,0x4
